//
// Generated by NVIDIA NVVM Compiler
//
// Compiler Build ID: CL-36424714
// Cuda compilation tools, release 13.0, V13.0.88
// Based on NVVM 20.0.0
//

.version 9.0
.target sm_100
.address_size 64

	// .globl	_Z14compute_newtonPiS_PfS0_
.extern .shared .align 16 .b8 shared_data[];

.visible .entry _Z14compute_newtonPiS_PfS0_(
	.param .u64 .ptr .align 1 _Z14compute_newtonPiS_PfS0__param_0,
	.param .u64 .ptr .align 1 _Z14compute_newtonPiS_PfS0__param_1,
	.param .u64 .ptr .align 1 _Z14compute_newtonPiS_PfS0__param_2,
	.param .u64 .ptr .align 1 _Z14compute_newtonPiS_PfS0__param_3
)
{
	.reg .b32 	%r<13>;
	.reg .b32 	%f<8>;
	.reg .b64 	%rd<17>;

	ld.param.u64 	%rd1, [_Z14compute_newtonPiS_PfS0__param_0];
	ld.param.u64 	%rd2, [_Z14compute_newtonPiS_PfS0__param_1];
	ld.param.u64 	%rd3, [_Z14compute_newtonPiS_PfS0__param_2];
	ld.param.u64 	%rd4, [_Z14compute_newtonPiS_PfS0__param_3];
	cvta.to.global.u64 	%rd5, %rd3;
	cvta.to.global.u64 	%rd6, %rd4;
	cvta.to.global.u64 	%rd7, %rd1;
	cvta.to.global.u64 	%rd8, %rd2;
	mov.u32 	%r1, %tid.x;
	mov.u32 	%r2, %ctaid.x;
	mov.u32 	%r3, %ntid.x;
	mad.lo.s32 	%r4, %r2, %r3, %r1;
	ld.global.u32 	%r5, [%rd8];
	mul.lo.s32 	%r6, %r5, %r4;
	add.s32 	%r7, %r6, %r5;
	ld.global.u32 	%r8, [%rd7];
	add.s32 	%r9, %r8, -1;
	add.s32 	%r10, %r9, %r7;
	mul.wide.s32 	%rd9, %r10, 4;
	add.s64 	%rd10, %rd6, %rd9;
	ld.global.f32 	%f1, [%rd10];
	add.s32 	%r11, %r9, %r6;
	mul.wide.s32 	%rd11, %r11, 4;
	add.s64 	%rd12, %rd6, %rd11;
	ld.global.f32 	%f2, [%rd12];
	sub.f32 	%f3, %f1, %f2;
	add.s32 	%r12, %r8, %r4;
	mul.wide.s32 	%rd13, %r12, 4;
	add.s64 	%rd14, %rd5, %rd13;
	ld.global.f32 	%f4, [%rd14];
	mul.wide.s32 	%rd15, %r4, 4;
	add.s64 	%rd16, %rd5, %rd15;
	ld.global.f32 	%f5, [%rd16];
	sub.f32 	%f6, %f4, %f5;
	div.rn.f32 	%f7, %f3, %f6;
	st.global.f32 	[%rd12+4], %f7;
	ret;

}
	// .globl	_Z13compute_termsPfS_S_S_
.visible .entry _Z13compute_termsPfS_S_S_(
	.param .u64 .ptr .align 1 _Z13compute_termsPfS_S_S__param_0,
	.param .u64 .ptr .align 1 _Z13compute_termsPfS_S_S__param_1,
	.param .u64 .ptr .align 1 _Z13compute_termsPfS_S_S__param_2,
	.param .u64 .ptr .align 1 _Z13compute_termsPfS_S_S__param_3
)
{
	.reg .pred 	%p<10>;
	.reg .b32 	%r<26>;
	.reg .b32 	%f<111>;
	.reg .b64 	%rd<26>;

	ld.param.u64 	%rd8, [_Z13compute_termsPfS_S_S__param_0];
	ld.param.u64 	%rd10, [_Z13compute_termsPfS_S_S__param_1];
	ld.param.u64 	%rd11, [_Z13compute_termsPfS_S_S__param_2];
	ld.param.u64 	%rd9, [_Z13compute_termsPfS_S_S__param_3];
	cvta.to.global.u64 	%rd1, %rd10;
	cvta.to.global.u64 	%rd12, %rd11;
	mov.u32 	%r17, %tid.x;
	mov.u32 	%r18, %ctaid.x;
	mov.u32 	%r19, %ntid.x;
	mad.lo.s32 	%r1, %r18, %r19, %r17;
	mul.wide.s32 	%rd13, %r1, 4;
	add.s64 	%rd14, %rd12, %rd13;
	ld.global.f32 	%f110, [%rd14];
	setp.lt.s32 	%p1, %r1, 1;
	@%p1 bra 	$L__BB1_13;
	cvta.to.global.u64 	%rd15, %rd8;
	ld.global.f32 	%f2, [%rd15];
	and.b32  	%r2, %r1, 15;
	setp.lt.u32 	%p2, %r1, 16;
	mov.b32 	%r23, 0;
	@%p2 bra 	$L__BB1_4;
	and.b32  	%r23, %r1, 2147483632;
	neg.s32 	%r21, %r23;
	add.s64 	%rd24, %rd1, 32;
$L__BB1_3:
	.pragma "nounroll";
	ld.global.f32 	%f17, [%rd24+-32];
	sub.f32 	%f18, %f2, %f17;
	mul.f32 	%f19, %f110, %f18;
	ld.global.f32 	%f20, [%rd24+-28];
	sub.f32 	%f21, %f2, %f20;
	mul.f32 	%f22, %f19, %f21;
	ld.global.f32 	%f23, [%rd24+-24];
	sub.f32 	%f24, %f2, %f23;
	mul.f32 	%f25, %f22, %f24;
	ld.global.f32 	%f26, [%rd24+-20];
	sub.f32 	%f27, %f2, %f26;
	mul.f32 	%f28, %f25, %f27;
	ld.global.f32 	%f29, [%rd24+-16];
	sub.f32 	%f30, %f2, %f29;
	mul.f32 	%f31, %f28, %f30;
	ld.global.f32 	%f32, [%rd24+-12];
	sub.f32 	%f33, %f2, %f32;
	mul.f32 	%f34, %f31, %f33;
	ld.global.f32 	%f35, [%rd24+-8];
	sub.f32 	%f36, %f2, %f35;
	mul.f32 	%f37, %f34, %f36;
	ld.global.f32 	%f38, [%rd24+-4];
	sub.f32 	%f39, %f2, %f38;
	mul.f32 	%f40, %f37, %f39;
	ld.global.f32 	%f41, [%rd24];
	sub.f32 	%f42, %f2, %f41;
	mul.f32 	%f43, %f40, %f42;
	ld.global.f32 	%f44, [%rd24+4];
	sub.f32 	%f45, %f2, %f44;
	mul.f32 	%f46, %f43, %f45;
	ld.global.f32 	%f47, [%rd24+8];
	sub.f32 	%f48, %f2, %f47;
	mul.f32 	%f49, %f46, %f48;
	ld.global.f32 	%f50, [%rd24+12];
	sub.f32 	%f51, %f2, %f50;
	mul.f32 	%f52, %f49, %f51;
	ld.global.f32 	%f53, [%rd24+16];
	sub.f32 	%f54, %f2, %f53;
	mul.f32 	%f55, %f52, %f54;
	ld.global.f32 	%f56, [%rd24+20];
	sub.f32 	%f57, %f2, %f56;
	mul.f32 	%f58, %f55, %f57;
	ld.global.f32 	%f59, [%rd24+24];
	sub.f32 	%f60, %f2, %f59;
	mul.f32 	%f61, %f58, %f60;
	ld.global.f32 	%f62, [%rd24+28];
	sub.f32 	%f63, %f2, %f62;
	mul.f32 	%f110, %f61, %f63;
	add.s32 	%r21, %r21, 16;
	add.s64 	%rd24, %rd24, 64;
	setp.ne.s32 	%p3, %r21, 0;
	@%p3 bra 	$L__BB1_3;
$L__BB1_4:
	setp.eq.s32 	%p4, %r2, 0;
	@%p4 bra 	$L__BB1_13;
	and.b32  	%r8, %r1, 7;
	setp.lt.u32 	%p5, %r2, 8;
	@%p5 bra 	$L__BB1_7;
	mul.wide.u32 	%rd16, %r23, 4;
	add.s64 	%rd17, %rd1, %rd16;
	ld.global.f32 	%f65, [%rd17];
	sub.f32 	%f66, %f2, %f65;
	mul.f32 	%f67, %f110, %f66;
	ld.global.f32 	%f68, [%rd17+4];
	sub.f32 	%f69, %f2, %f68;
	mul.f32 	%f70, %f67, %f69;
	ld.global.f32 	%f71, [%rd17+8];
	sub.f32 	%f72, %f2, %f71;
	mul.f32 	%f73, %f70, %f72;
	ld.global.f32 	%f74, [%rd17+12];
	sub.f32 	%f75, %f2, %f74;
	mul.f32 	%f76, %f73, %f75;
	ld.global.f32 	%f77, [%rd17+16];
	sub.f32 	%f78, %f2, %f77;
	mul.f32 	%f79, %f76, %f78;
	ld.global.f32 	%f80, [%rd17+20];
	sub.f32 	%f81, %f2, %f80;
	mul.f32 	%f82, %f79, %f81;
	ld.global.f32 	%f83, [%rd17+24];
	sub.f32 	%f84, %f2, %f83;
	mul.f32 	%f85, %f82, %f84;
	ld.global.f32 	%f86, [%rd17+28];
	sub.f32 	%f87, %f2, %f86;
	mul.f32 	%f110, %f85, %f87;
	add.s32 	%r23, %r23, 8;
$L__BB1_7:
	setp.eq.s32 	%p6, %r8, 0;
	@%p6 bra 	$L__BB1_13;
	and.b32  	%r11, %r1, 3;
	setp.lt.u32 	%p7, %r8, 4;
	@%p7 bra 	$L__BB1_10;
	mul.wide.u32 	%rd18, %r23, 4;
	add.s64 	%rd19, %rd1, %rd18;
	ld.global.f32 	%f89, [%rd19];
	sub.f32 	%f90, %f2, %f89;
	mul.f32 	%f91, %f110, %f90;
	ld.global.f32 	%f92, [%rd19+4];
	sub.f32 	%f93, %f2, %f92;
	mul.f32 	%f94, %f91, %f93;
	ld.global.f32 	%f95, [%rd19+8];
	sub.f32 	%f96, %f2, %f95;
	mul.f32 	%f97, %f94, %f96;
	ld.global.f32 	%f98, [%rd19+12];
	sub.f32 	%f99, %f2, %f98;
	mul.f32 	%f110, %f97, %f99;
	add.s32 	%r23, %r23, 4;
$L__BB1_10:
	setp.eq.s32 	%p8, %r11, 0;
	@%p8 bra 	$L__BB1_13;
	mul.wide.u32 	%rd20, %r23, 4;
	add.s64 	%rd25, %rd1, %rd20;
	neg.s32 	%r25, %r11;
$L__BB1_12:
	.pragma "nounroll";
	ld.global.f32 	%f100, [%rd25];
	sub.f32 	%f101, %f2, %f100;
	mul.f32 	%f110, %f110, %f101;
	add.s64 	%rd25, %rd25, 4;
	add.s32 	%r25, %r25, 1;
	setp.ne.s32 	%p9, %r25, 0;
	@%p9 bra 	$L__BB1_12;
$L__BB1_13:
	cvta.to.global.u64 	%rd21, %rd9;
	add.s64 	%rd23, %rd21, %rd13;
	st.global.f32 	[%rd23], %f110;
	ret;

}
	// .globl	_Z10reduce_sumPfS_Pi
.visible .entry _Z10reduce_sumPfS_Pi(
	.param .u64 .ptr .align 1 _Z10reduce_sumPfS_Pi_param_0,
	.param .u64 .ptr .align 1 _Z10reduce_sumPfS_Pi_param_1,
	.param .u64 .ptr .align 1 _Z10reduce_sumPfS_Pi_param_2
)
{
	.reg .pred 	%p<6>;
	.reg .b32 	%r<14>;
	.reg .b32 	%f<9>;
	.reg .b64 	%rd<11>;

	ld.param.u64 	%rd1, [_Z10reduce_sumPfS_Pi_param_0];
	ld.param.u64 	%rd2, [_Z10reduce_sumPfS_Pi_param_1];
	ld.param.u64 	%rd3, [_Z10reduce_sumPfS_Pi_param_2];
	cvta.to.global.u64 	%rd4, %rd3;
	mov.u32 	%r1, %tid.x;
	mov.u32 	%r2, %ctaid.x;
	mov.u32 	%r13, %ntid.x;
	mad.lo.s32 	%r4, %r2, %r13, %r1;
	ld.global.u32 	%r8, [%rd4];
	setp.ge.s32 	%p1, %r4, %r8;
	mov.f32 	%f8, 0f00000000;
	@%p1 bra 	$L__BB2_2;
	cvta.to.global.u64 	%rd5, %rd1;
	mul.wide.s32 	%rd6, %r4, 4;
	add.s64 	%rd7, %rd5, %rd6;
	ld.global.f32 	%f8, [%rd7];
$L__BB2_2:
	shl.b32 	%r9, %r1, 2;
	mov.u32 	%r10, shared_data;
	add.s32 	%r5, %r10, %r9;
	st.shared.f32 	[%r5], %f8;
	bar.sync 	0;
	setp.lt.u32 	%p2, %r13, 2;
	@%p2 bra 	$L__BB2_6;
$L__BB2_3:
	shr.u32 	%r7, %r13, 1;
	setp.ge.u32 	%p3, %r1, %r7;
	@%p3 bra 	$L__BB2_5;
	shl.b32 	%r11, %r7, 2;
	add.s32 	%r12, %r5, %r11;
	ld.shared.f32 	%f4, [%r12];
	ld.shared.f32 	%f5, [%r5];
	add.f32 	%f6, %f4, %f5;
	st.shared.f32 	[%r5], %f6;
$L__BB2_5:
	bar.sync 	0;
	setp.gt.u32 	%p4, %r13, 3;
	mov.u32 	%r13, %r7;
	@%p4 bra 	$L__BB2_3;
$L__BB2_6:
	setp.ne.s32 	%p5, %r1, 0;
	@%p5 bra 	$L__BB2_8;
	ld.shared.f32 	%f7, [shared_data];
	cvta.to.global.u64 	%rd8, %rd2;
	mul.wide.u32 	%rd9, %r2, 4;
	add.s64 	%rd10, %rd8, %rd9;
	st.global.f32 	[%rd10], %f7;
$L__BB2_8:
	ret;

}


// ===== COMPILED SASS (sm_100) =====

	.target	sm_100

	.elftype	@"ET_EXEC"


//--------------------- .note.nv.tkinfo           --------------------------
	.section	.note.nv.tkinfo,"",@"SHT_NOTE"
	.sectionflags	@"SHF_NOTE_NV_TKINFO"
	.tkinfo
        /*0018*/ 	.word	0x00000002
        /*0030*/ 	.string	""
        /*0030*/ 	.string	"ptxas"
        /*0030*/ 	.string	"Cuda compilation tools, release 13.0, V13.0.88"
        /*0030*/ 	.string	"Build cuda_13.0.r13.0/compiler.36424714_0"
        /*0030*/ 	.string	"-arch sm_100 -m 64 "



//--------------------- .note.nv.cuinfo           --------------------------
	.section	.note.nv.cuinfo,"",@"SHT_NOTE"
	.sectionflags	@"SHF_NOTE_NV_CUINFO"
        /*0018*/ 	.short	0x0002
        /*001a*/ 	.short	0x0064
        /*001c*/ 	.short	0x0082
	.zero		2


//--------------------- .nv.info                  --------------------------
	.section	.nv.info,"",@"SHT_CUDA_INFO"
	.align	4


	//----- nvinfo : EIATTR_REGCOUNT
	.align		4
        /*0000*/ 	.byte	0x04, 0x2f
        /*0002*/ 	.short	(.L_1 - .L_0)
	.align		4
.L_0:
        /*0004*/ 	.word	index@(_Z14compute_newtonPiS_PfS0_)
        /*0008*/ 	.word	0x00000012


	//----- nvinfo : EIATTR_FRAME_SIZE
	.align		4
.L_1:
        /*000c*/ 	.byte	0x04, 0x11
        /*000e*/ 	.short	(.L_3 - .L_2)
	.align		4
.L_2:
        /*0010*/ 	.word	index@($__internal_0_$__cuda_sm3x_div_rn_noftz_f32_slowpath)
        /*0014*/ 	.word	0x00000000


	//----- nvinfo : EIATTR_FRAME_SIZE
	.align		4
.L_3:
        /*0018*/ 	.byte	0x04, 0x11
        /*001a*/ 	.short	(.L_5 - .L_4)
	.align		4
.L_4:
        /*001c*/ 	.word	index@(_Z14compute_newtonPiS_PfS0_)
        /*0020*/ 	.word	0x00000000


	//----- nvinfo : EIATTR_REGCOUNT
	.align		4
.L_5:
        /*0024*/ 	.byte	0x04, 0x2f
        /*0026*/ 	.short	(.L_7 - .L_6)
	.align		4
.L_6:
        /*0028*/ 	.word	index@(_Z13compute_termsPfS_S_S_)
        /*002c*/ 	.word	0x0000001f


	//----- nvinfo : EIATTR_FRAME_SIZE
	.align		4
.L_7:
        /*0030*/ 	.byte	0x04, 0x11
        /*0032*/ 	.short	(.L_9 - .L_8)
	.align		4
.L_8:
        /*0034*/ 	.word	index@(_Z13compute_termsPfS_S_S_)
        /*0038*/ 	.word	0x00000000


	//----- nvinfo : EIATTR_REGCOUNT
	.align		4
.L_9:
        /*003c*/ 	.byte	0x04, 0x2f
        /*003e*/ 	.short	(.L_11 - .L_10)
	.align		4
.L_10:
        /*0040*/ 	.word	index@(_Z10reduce_sumPfS_Pi)
        /*0044*/ 	.word	0x0000000c


	//----- nvinfo : EIATTR_FRAME_SIZE
	.align		4
.L_11:
        /*0048*/ 	.byte	0x04, 0x11
        /*004a*/ 	.short	(.L_13 - .L_12)
	.align		4
.L_12:
        /*004c*/ 	.word	index@(_Z10reduce_sumPfS_Pi)
        /*0050*/ 	.word	0x00000000


	//----- nvinfo : EIATTR_MIN_STACK_SIZE
	.align		4
.L_13:
        /*0054*/ 	.byte	0x04, 0x12
        /*0056*/ 	.short	(.L_15 - .L_14)
	.align		4
.L_14:
        /*0058*/ 	.word	index@(_Z10reduce_sumPfS_Pi)
        /*005c*/ 	.word	0x00000000


	//----- nvinfo : EIATTR_MIN_STACK_SIZE
	.align		4
.L_15:
        /*0060*/ 	.byte	0x04, 0x12
        /*0062*/ 	.short	(.L_17 - .L_16)
	.align		4
.L_16:
        /*0064*/ 	.word	index@(_Z13compute_termsPfS_S_S_)
        /*0068*/ 	.word	0x00000000


	//----- nvinfo : EIATTR_MIN_STACK_SIZE
	.align		4
.L_17:
        /*006c*/ 	.byte	0x04, 0x12
        /*006e*/ 	.short	(.L_19 - .L_18)
	.align		4
.L_18:
        /*0070*/ 	.word	index@(_Z14compute_newtonPiS_PfS0_)
        /*0074*/ 	.word	0x00000000
.L_19:


//--------------------- .nv.compat                --------------------------
	.section	.nv.compat,"",@"SHT_CUDA_COMPAT_INFO"
	.align	4
        /*0000*/ 	.byte	0x02, 0x09, 0x00, 0x00, 0x02, 0x02, 0x01, 0x00, 0x02, 0x05, 0x05, 0x00, 0x03, 0x07, 0x01, 0x01
        /*0010*/ 	.byte	0x02, 0x03, 0x00, 0x00, 0x02, 0x06, 0x01, 0x00, 0x04, 0x0b, 0x08, 0x00, 0x01, 0x00, 0x00, 0x00
        /*0020*/ 	.byte	0x00, 0x00, 0x00, 0x00


//--------------------- .nv.info._Z10reduce_sumPfS_Pi --------------------------
	.section	.nv.info._Z10reduce_sumPfS_Pi,"",@"SHT_CUDA_INFO"
	.sectionflags	@""
	.align	4


	//----- nvinfo : EIATTR_CUDA_API_VERSION
	.align		4
        /*0000*/ 	.byte	0x04, 0x37
        /*0002*/ 	.short	(.L_21 - .L_20)
.L_20:
        /*0004*/ 	.word	0x00000082


	//----- nvinfo : EIATTR_KPARAM_INFO
	.align		4
.L_21:
        /*0008*/ 	.byte	0x04, 0x17
        /*000a*/ 	.short	(.L_23 - .L_22)
.L_22:
        /*000c*/ 	.word	0x00000000
        /*0010*/ 	.short	0x0002
        /*0012*/ 	.short	0x0010
        /*0014*/ 	.byte	0x00, 0xf5, 0x21, 0x00


	//----- nvinfo : EIATTR_KPARAM_INFO
	.align		4
.L_23:
        /*0018*/ 	.byte	0x04, 0x17
        /*001a*/ 	.short	(.L_25 - .L_24)
.L_24:
        /*001c*/ 	.word	0x00000000
        /*0020*/ 	.short	0x0001
        /*0022*/ 	.short	0x0008
        /*0024*/ 	.byte	0x00, 0xf5, 0x21, 0x00


	//----- nvinfo : EIATTR_KPARAM_INFO
	.align		4
.L_25:
        /*0028*/ 	.byte	0x04, 0x17
        /*002a*/ 	.short	(.L_27 - .L_26)
.L_26:
        /*002c*/ 	.word	0x00000000
        /*0030*/ 	.short	0x0000
        /*0032*/ 	.short	0x0000
        /*0034*/ 	.byte	0x00, 0xf5, 0x21, 0x00


	//----- nvinfo : EIATTR_SPARSE_MMA_MASK
	.align		4
.L_27:
        /*0038*/ 	.byte	0x03, 0x50
        /*003a*/ 	.short	0x0000


	//----- nvinfo : EIATTR_MAXREG_COUNT
	.align		4
        /*003c*/ 	.byte	0x03, 0x1b
        /*003e*/ 	.short	0x00ff


	//----- nvinfo : EIATTR_NUM_BARRIERS
	.align		4
        /*0040*/ 	.byte	0x02, 0x4c
        /*0042*/ 	.byte	0x01
	.zero		1


	//----- nvinfo : EIATTR_MERCURY_ISA_VERSION
	.align		4
        /*0044*/ 	.byte	0x03, 0x5f
        /*0046*/ 	.short	0x0101


	//----- nvinfo : EIATTR_VRC_CTA_INIT_COUNT
	.align		4
        /*0048*/ 	.byte	0x02, 0x4a
	.zero		1
	.zero		1


	//----- nvinfo : EIATTR_EXIT_INSTR_OFFSETS
	.align		4
        /*004c*/ 	.byte	0x04, 0x1c
        /*004e*/ 	.short	(.L_29 - .L_28)


	//   ....[0]....
.L_28:
        /*0050*/ 	.word	0x00000220


	//   ....[1]....
        /*0054*/ 	.word	0x000002a0


	//----- nvinfo : EIATTR_CBANK_PARAM_SIZE
	.align		4
.L_29:
        /*0058*/ 	.byte	0x03, 0x19
        /*005a*/ 	.short	0x0018


	//----- nvinfo : EIATTR_PARAM_CBANK
	.align		4
        /*005c*/ 	.byte	0x04, 0x0a
        /*005e*/ 	.short	(.L_31 - .L_30)
	.align		4
.L_30:
        /*0060*/ 	.word	index@(.nv.constant0._Z10reduce_sumPfS_Pi)
        /*0064*/ 	.short	0x0380
        /*0066*/ 	.short	0x0018


	//----- nvinfo : EIATTR_SW_WAR
	.align		4
.L_31:
        /*0068*/ 	.byte	0x04, 0x36
        /*006a*/ 	.short	(.L_33 - .L_32)
.L_32:
        /*006c*/ 	.word	0x00000008
.L_33:


//--------------------- .nv.info._Z13compute_termsPfS_S_S_ --------------------------
	.section	.nv.info._Z13compute_termsPfS_S_S_,"",@"SHT_CUDA_INFO"
	.sectionflags	@""
	.align	4


	//----- nvinfo : EIATTR_CUDA_API_VERSION
	.align		4
        /*0000*/ 	.byte	0x04, 0x37
        /*0002*/ 	.short	(.L_35 - .L_34)
.L_34:
        /*0004*/ 	.word	0x00000082


	//----- nvinfo : EIATTR_KPARAM_INFO
	.align		4
.L_35:
        /*0008*/ 	.byte	0x04, 0x17
        /*000a*/ 	.short	(.L_37 - .L_36)
.L_36:
        /*000c*/ 	.word	0x00000000
        /*0010*/ 	.short	0x0003
        /*0012*/ 	.short	0x0018
        /*0014*/ 	.byte	0x00, 0xf5, 0x21, 0x00


	//----- nvinfo : EIATTR_KPARAM_INFO
	.align		4
.L_37:
        /*0018*/ 	.byte	0x04, 0x17
        /*001a*/ 	.short	(.L_39 - .L_38)
.L_38:
        /*001c*/ 	.word	0x00000000
        /*0020*/ 	.short	0x0002
        /*0022*/ 	.short	0x0010
        /*0024*/ 	.byte	0x00, 0xf5, 0x21, 0x00


	//----- nvinfo : EIATTR_KPARAM_INFO
	.align		4
.L_39:
        /*0028*/ 	.byte	0x04, 0x17
        /*002a*/ 	.short	(.L_41 - .L_40)
.L_40:
        /*002c*/ 	.word	0x00000000
        /*0030*/ 	.short	0x0001
        /*0032*/ 	.short	0x0008
        /*0034*/ 	.byte	0x00, 0xf5, 0x21, 0x00


	//----- nvinfo : EIATTR_KPARAM_INFO
	.align		4
.L_41:
        /*0038*/ 	.byte	0x04, 0x17
        /*003a*/ 	.short	(.L_43 - .L_42)
.L_42:
        /*003c*/ 	.word	0x00000000
        /*0040*/ 	.short	0x0000
        /*0042*/ 	.short	0x0000
        /*0044*/ 	.byte	0x00, 0xf5, 0x21, 0x00


	//----- nvinfo : EIATTR_SPARSE_MMA_MASK
	.align		4
.L_43:
        /*0048*/ 	.byte	0x03, 0x50
        /*004a*/ 	.short	0x0000


	//----- nvinfo : EIATTR_MAXREG_COUNT
	.align		4
        /*004c*/ 	.byte	0x03, 0x1b
        /*004e*/ 	.short	0x00ff


	//----- nvinfo : EIATTR_MERCURY_ISA_VERSION
	.align		4
        /*0050*/ 	.byte	0x03, 0x5f
        /*0052*/ 	.short	0x0101


	//----- nvinfo : EIATTR_VRC_CTA_INIT_COUNT
	.align		4
        /*0054*/ 	.byte	0x02, 0x4a
	.zero		1
	.zero		1


	//----- nvinfo : EIATTR_EXIT_INSTR_OFFSETS
	.align		4
        /*0058*/ 	.byte	0x04, 0x1c
        /*005a*/ 	.short	(.L_45 - .L_44)


	//   ....[0]....
.L_44:
        /*005c*/ 	.word	0x000009b0


	//----- nvinfo : EIATTR_CRS_STACK_SIZE
	.align		4
.L_45:
        /*0060*/ 	.byte	0x04, 0x1e
        /*0062*/ 	.short	(.L_47 - .L_46)
.L_46:
        /*0064*/ 	.word	0x00000000


	//----- nvinfo : EIATTR_CBANK_PARAM_SIZE
	.align		4
.L_47:
        /*0068*/ 	.byte	0x03, 0x19
        /*006a*/ 	.short	0x0020


	//----- nvinfo : EIATTR_PARAM_CBANK
	.align		4
        /*006c*/ 	.byte	0x04, 0x0a
        /*006e*/ 	.short	(.L_49 - .L_48)
	.align		4
.L_48:
        /*0070*/ 	.word	index@(.nv.constant0._Z13compute_termsPfS_S_S_)
        /*0074*/ 	.short	0x0380
        /*0076*/ 	.short	0x0020


	//----- nvinfo : EIATTR_SW_WAR
	.align		4
.L_49:
        /*0078*/ 	.byte	0x04, 0x36
        /*007a*/ 	.short	(.L_51 - .L_50)
.L_50:
        /*007c*/ 	.word	0x00000008
.L_51:


//--------------------- .nv.info._Z14compute_newtonPiS_PfS0_ --------------------------
	.section	.nv.info._Z14compute_newtonPiS_PfS0_,"",@"SHT_CUDA_INFO"
	.sectionflags	@""
	.align	4


	//----- nvinfo : EIATTR_CUDA_API_VERSION
	.align		4
        /*0000*/ 	.byte	0x04, 0x37
        /*0002*/ 	.short	(.L_53 - .L_52)
.L_52:
        /*0004*/ 	.word	0x00000082


	//----- nvinfo : EIATTR_KPARAM_INFO
	.align		4
.L_53:
        /*0008*/ 	.byte	0x04, 0x17
        /*000a*/ 	.short	(.L_55 - .L_54)
.L_54:
        /*000c*/ 	.word	0x00000000
        /*0010*/ 	.short	0x0003
        /*0012*/ 	.short	0x0018
        /*0014*/ 	.byte	0x00, 0xf5, 0x21, 0x00


	//----- nvinfo : EIATTR_KPARAM_INFO
	.align		4
.L_55:
        /*0018*/ 	.byte	0x04, 0x17
        /*001a*/ 	.short	(.L_57 - .L_56)
.L_56:
        /*001c*/ 	.word	0x00000000
        /*0020*/ 	.short	0x0002
        /*0022*/ 	.short	0x0010
        /*0024*/ 	.byte	0x00, 0xf5, 0x21, 0x00


	//----- nvinfo : EIATTR_KPARAM_INFO
	.align		4
.L_57:
        /*0028*/ 	.byte	0x04, 0x17
        /*002a*/ 	.short	(.L_59 - .L_58)
.L_58:
        /*002c*/ 	.word	0x00000000
        /*0030*/ 	.short	0x0001
        /*0032*/ 	.short	0x0008
        /*0034*/ 	.byte	0x00, 0xf5, 0x21, 0x00


	//----- nvinfo : EIATTR_KPARAM_INFO
	.align		4
.L_59:
        /*0038*/ 	.byte	0x04, 0x17
        /*003a*/ 	.short	(.L_61 - .L_60)
.L_60:
        /*003c*/ 	.word	0x00000000
        /*0040*/ 	.short	0x0000
        /*0042*/ 	.short	0x0000
        /*0044*/ 	.byte	0x00, 0xf5, 0x21, 0x00


	//----- nvinfo : EIATTR_SPARSE_MMA_MASK
	.align		4
.L_61:
        /*0048*/ 	.byte	0x03, 0x50
        /*004a*/ 	.short	0x0000


	//----- nvinfo : EIATTR_MAXREG_COUNT
	.align		4
        /*004c*/ 	.byte	0x03, 0x1b
        /*004e*/ 	.short	0x00ff


	//----- nvinfo : EIATTR_MERCURY_ISA_VERSION
	.align		4
        /*0050*/ 	.byte	0x03, 0x5f
        /*0052*/ 	.short	0x0101


	//----- nvinfo : EIATTR_VRC_CTA_INIT_COUNT
	.align		4
        /*0054*/ 	.byte	0x02, 0x4a
	.zero		1
	.zero		1


	//----- nvinfo : EIATTR_EXIT_INSTR_OFFSETS
	.align		4
        /*0058*/ 	.byte	0x04, 0x1c
        /*005a*/ 	.short	(.L_63 - .L_62)


	//   ....[0]....
.L_62:
        /*005c*/ 	.word	0x00000290


	//----- nvinfo : EIATTR_CRS_STACK_SIZE
	.align		4
.L_63:
        /*0060*/ 	.byte	0x04, 0x1e
        /*0062*/ 	.short	(.L_65 - .L_64)
.L_64:
        /*0064*/ 	.word	0x00000000


	//----- nvinfo : EIATTR_CBANK_PARAM_SIZE
	.align		4
.L_65:
        /*0068*/ 	.byte	0x03, 0x19
        /*006a*/ 	.short	0x0020


	//----- nvinfo : EIATTR_PARAM_CBANK
	.align		4
        /*006c*/ 	.byte	0x04, 0x0a
        /*006e*/ 	.short	(.L_67 - .L_66)
	.align		4
.L_66:
        /*0070*/ 	.word	index@(.nv.constant0._Z14compute_newtonPiS_PfS0_)
        /*0074*/ 	.short	0x0380
        /*0076*/ 	.short	0x0020


	//----- nvinfo : EIATTR_SW_WAR
	.align		4
.L_67:
        /*0078*/ 	.byte	0x04, 0x36
        /*007a*/ 	.short	(.L_69 - .L_68)
.L_68:
        /*007c*/ 	.word	0x00000008
.L_69:


//--------------------- .nv.callgraph             --------------------------
	.section	.nv.callgraph,"",@"SHT_CUDA_CALLGRAPH"
	.align	4
	.sectionentsize	8
	.align		4
        /*0000*/ 	.word	0x00000000
	.align		4
        /*0004*/ 	.word	0xffffffff
	.align		4
        /*0008*/ 	.word	0x00000000
	.align		4
        /*000c*/ 	.word	0xfffffffe
	.align		4
        /*0010*/ 	.word	0x00000000
	.align		4
        /*0014*/ 	.word	0xfffffffd
	.align		4
        /*0018*/ 	.word	0x00000000
	.align		4
        /*001c*/ 	.word	0xfffffffc


//--------------------- .text._Z10reduce_sumPfS_Pi --------------------------
	.section	.text._Z10reduce_sumPfS_Pi,"ax",@progbits
	.align	128
        .global         _Z10reduce_sumPfS_Pi
        .type           _Z10reduce_sumPfS_Pi,@function
        .size           _Z10reduce_sumPfS_Pi,(.L_x_29 - _Z10reduce_sumPfS_Pi)
        .other          _Z10reduce_sumPfS_Pi,@"STO_CUDA_ENTRY STV_DEFAULT"
_Z10reduce_sumPfS_Pi:
.text._Z10reduce_sumPfS_Pi:
[----:B------:R-:W-:Y:S08]  /*0000*/  LDC R1, c[0x0][0x37c] ;  /* 0x0000df00ff017b82 */ /* 0x000ff00000000800 */
[----:B------:R-:W0:Y:S01]  /*0010*/  LDC.64 R2, c[0x0][0x390] ;  /* 0x0000e400ff027b82 */ /* 0x000e220000000a00 */
[----:B------:R-:W0:Y:S02]  /*0020*/  LDCU.64 UR6, c[0x0][0x358] ;  /* 0x00006b00ff0677ac */ /* 0x000e240008000a00 */
[----:B0-----:R-:W2:Y:S01]  /*0030*/  LDG.E R2, desc[UR6][R2.64] ;  /* 0x0000000602027981 */ /* 0x001ea2000c1e1900 */
[----:B------:R-:W0:Y:S01]  /*0040*/  LDCU UR8, c[0x0][0x360] ;  /* 0x00006c00ff0877ac */ /* 0x000e220008000800 */
[----:B------:R-:W-:Y:S01]  /*0050*/  IMAD.MOV.U32 R6, RZ, RZ, RZ ;  /* 0x000000ffff067224 */ /* 0x000fe200078e00ff */
[----:B------:R-:W0:Y:S01]  /*0060*/  S2R R8, SR_TID.X ;  /* 0x0000000000087919 */ /* 0x000e220000002100 */
[----:B------:R-:W0:Y:S02]  /*0070*/  S2R R9, SR_CTAID.X ;  /* 0x0000000000097919 */ /* 0x000e240000002500 */
[----:B0-----:R-:W-:-:S05]  /*0080*/  IMAD R7, R9, UR8, R8 ;  /* 0x0000000809077c24 */ /* 0x001fca000f8e0208 */
[----:B--2---:R-:W-:-:S13]  /*0090*/  ISETP.GE.AND P0, PT, R7, R2, PT ;  /* 0x000000020700720c */ /* 0x004fda0003f06270 */
[----:B------:R-:W0:Y:S02]  /*00a0*/  @!P0 LDC.64 R4, c[0x0][0x380] ;  /* 0x0000e000ff048b82 */ /* 0x000e240000000a00 */
[----:B0-----:R-:W-:-:S05]  /*00b0*/  @!P0 IMAD.WIDE R4, R7, 0x4, R4 ;  /* 0x0000000407048825 */ /* 0x001fca00078e0204 */
[----:B------:R-:W2:Y:S01]  /*00c0*/  @!P0 LDG.E R6, desc[UR6][R4.64] ;  /* 0x0000000604068981 */ /* 0x000ea2000c1e1900 */
[----:B------:R-:W0:Y:S01]  /*00d0*/  S2UR UR5, SR_CgaCtaId ;  /* 0x00000000000579c3 */ /* 0x000e220000008800 */
[----:B------:R-:W-:Y:S01]  /*00e0*/  IMAD.U32 R0, RZ, RZ, UR8 ;  /* 0x00000008ff007e24 */ /* 0x000fe2000f8e00ff */
[----:B------:R-:W-:Y:S01]  /*00f0*/  UMOV UR4, 0x400 ;  /* 0x0000040000047882 */ /* 0x000fe20000000000 */
[----:B------:R-:W-:-:S03]  /*0100*/  ISETP.NE.AND P0, PT, R8, RZ, PT ;  /* 0x000000ff0800720c */ /* 0x000fc60003f05270 */
[----:B------:R-:W-:Y:S01]  /*0110*/  ISETP.GE.U32.AND P1, PT, R0, 0x2, PT ;  /* 0x000000020000780c */ /* 0x000fe20003f26070 */
[----:B0-----:R-:W-:-:S06]  /*0120*/  ULEA UR4, UR5, UR4, 0x18 ;  /* 0x0000000405047291 */ /* 0x001fcc000f8ec0ff */
[----:B------:R-:W-:-:S05]  /*0130*/  LEA R3, R8, UR4, 0x2 ;  /* 0x0000000408037c11 */ /* 0x000fca000f8e10ff */
[----:B--2---:R0:W-:Y:S01]  /*0140*/  STS [R3], R6 ;  /* 0x0000000603007388 */ /* 0x0041e20000000800 */
[----:B------:R-:W-:Y:S06]  /*0150*/  BAR.SYNC.DEFER_BLOCKING 0x0 ;  /* 0x0000000000007b1d */ /* 0x000fec0000010000 */
[----:B------:R-:W-:Y:S05]  /*0160*/  @!P1 BRA `(.L_x_0) ;  /* 0x00000000002c9947 */ /* 0x000fea0003800000 */
.L_x_1:
[----:B0-----:R-:W-:-:S04]  /*0170*/  SHF.R.U32.HI R6, RZ, 0x1, R0 ;  /* 0x00000001ff067819 */ /* 0x001fc80000011600 */
[----:B------:R-:W-:-:S13]  /*0180*/  ISETP.GE.U32.AND P1, PT, R8, R6, PT ;  /* 0x000000060800720c */ /* 0x000fda0003f26070 */
[----:B------:R-:W-:Y:S01]  /*0190*/  @!P1 LEA R2, R6, R3, 0x2 ;  /* 0x0000000306029211 */ /* 0x000fe200078e10ff */
[----:B------:R-:W-:Y:S05]  /*01a0*/  @!P1 LDS R5, [R3] ;  /* 0x0000000003059984 */ /* 0x000fea0000000800 */
[----:B------:R-:W0:Y:S02]  /*01b0*/  @!P1 LDS R2, [R2] ;  /* 0x0000000002029984 */ /* 0x000e240000000800 */
[----:B0-----:R-:W-:-:S05]  /*01c0*/  @!P1 FADD R4, R2, R5 ;  /* 0x0000000502049221 */ /* 0x001fca0000000000 */
[----:B------:R1:W-:Y:S01]  /*01d0*/  @!P1 STS [R3], R4 ;  /* 0x0000000403009388 */ /* 0x0003e20000000800 */
[----:B------:R-:W-:Y:S01]  /*01e0*/  BAR.SYNC.DEFER_BLOCKING 0x0 ;  /* 0x0000000000007b1d */ /* 0x000fe20000010000 */
[----:B------:R-:W-:Y:S01]  /*01f0*/  ISETP.GT.U32.AND P1, PT, R0, 0x3, PT ;  /* 0x000000030000780c */ /* 0x000fe20003f24070 */
[----:B------:R-:W-:-:S12]  /*0200*/  IMAD.MOV.U32 R0, RZ, RZ, R6 ;  /* 0x000000ffff007224 */ /* 0x000fd800078e0006 */
[----:B-1----:R-:W-:Y:S05]  /*0210*/  @P1 BRA `(.L_x_1) ;  /* 0xfffffffc00d41947 */ /* 0x002fea000383ffff */
.L_x_0:
[----:B------:R-:W-:Y:S05]  /*0220*/  @P0 EXIT ;  /* 0x000000000000094d */ /* 0x000fea0003800000 */
[----:B------:R-:W1:Y:S01]  /*0230*/  S2UR UR5, SR_CgaCtaId ;  /* 0x00000000000579c3 */ /* 0x000e620000008800 */
[----:B------:R-:W-:-:S07]  /*0240*/  UMOV UR4, 0x400 ;  /* 0x0000040000047882 */ /* 0x000fce0000000000 */
[----:B0-----:R-:W0:Y:S01]  /*0250*/  LDC.64 R2, c[0x0][0x388] ;  /* 0x0000e200ff027b82 */ /* 0x001e220000000a00 */
[----:B-1----:R-:W-:Y:S01]  /*0260*/  ULEA UR4, UR5, UR4, 0x18 ;  /* 0x0000000405047291 */ /* 0x002fe2000f8ec0ff */
[----:B0-----:R-:W-:-:S08]  /*0270*/  IMAD.WIDE.U32 R2, R9, 0x4, R2 ;  /* 0x0000000409027825 */ /* 0x001fd000078e0002 */
[----:B------:R-:W0:Y:S04]  /*0280*/  LDS R5, [UR4] ;  /* 0x00000004ff057984 */ /* 0x000e280008000800 */
[----:B0-----:R-:W-:Y:S01]  /*0290*/  STG.E desc[UR6][R2.64], R5 ;  /* 0x0000000502007986 */ /* 0x001fe2000c101906 */
[----:B------:R-:W-:Y:S05]  /*02a0*/  EXIT ;  /* 0x000000000000794d */ /* 0x000fea0003800000 */
.L_x_2:
[----:B------:R-:W-:-:S00]  /*02b0*/  BRA `(.L_x_2) ;  /* 0xfffffffc00fc7947 */ /* 0x000fc0000383ffff */
[----:B------:R-:W-:-:S00]  /*02c0*/  NOP ;  /* 0x0000000000007918 */ /* 0x000fc00000000000 */
        /* <DEDUP_REMOVED lines=11> */
.L_x_29:


//--------------------- .text._Z13compute_termsPfS_S_S_ --------------------------
	.section	.text._Z13compute_termsPfS_S_S_,"ax",@progbits
	.align	128
        .global         _Z13compute_termsPfS_S_S_
        .type           _Z13compute_termsPfS_S_S_,@function
        .size           _Z13compute_termsPfS_S_S_,(.L_x_30 - _Z13compute_termsPfS_S_S_)
        .other          _Z13compute_termsPfS_S_S_,@"STO_CUDA_ENTRY STV_DEFAULT"
_Z13compute_termsPfS_S_S_:
.text._Z13compute_termsPfS_S_S_:
[----:B------:R-:W-:Y:S01]  /*0000*/  LDC R1, c[0x0][0x37c] ;  /* 0x0000df00ff017b82 */ /* 0x000fe20000000800 */
[----:B------:R-:W0:Y:S07]  /*0010*/  S2R R0, SR_TID.X ;  /* 0x0000000000007919 */ /* 0x000e2e0000002100 */
[----:B------:R-:W0:Y:S01]  /*0020*/  S2UR UR4, SR_CTAID.X ;  /* 0x00000000000479c3 */ /* 0x000e220000002500 */
[----:B------:R-:W1:Y:S07]  /*0030*/  LDCU.64 UR6, c[0x0][0x358] ;  /* 0x00006b00ff0677ac */ /* 0x000e6e0008000a00 */
[----:B------:R-:W0:Y:S08]  /*0040*/  LDC R3, c[0x0][0x360] ;  /* 0x0000d800ff037b82 */ /* 0x000e300000000800 */
[----:B------:R-:W2:Y:S01]  /*0050*/  LDC.64 R4, c[0x0][0x390] ;  /* 0x0000e400ff047b82 */ /* 0x000ea20000000a00 */
[----:B0-----:R-:W-:-:S04]  /*0060*/  IMAD R0, R3, UR4, R0 ;  /* 0x0000000403007c24 */ /* 0x001fc8000f8e0200 */
[----:B--2---:R-:W-:-:S06]  /*0070*/  IMAD.WIDE R4, R0, 0x4, R4 ;  /* 0x0000000400047825 */ /* 0x004fcc00078e0204 */
[----:B-1----:R0:W5:Y:S01]  /*0080*/  LDG.E R4, desc[UR6][R4.64] ;  /* 0x0000000604047981 */ /* 0x002162000c1e1900 */
[----:B------:R-:W-:Y:S01]  /*0090*/  ISETP.GE.AND P0, PT, R0, 0x1, PT ;  /* 0x000000010000780c */ /* 0x000fe20003f06270 */
[----:B------:R-:W-:-:S12]  /*00a0*/  BSSY.RECONVERGENT B0, `(.L_x_3) ;  /* 0x000008d000007945 */ /* 0x000fd80003800200 */
[----:B0-----:R-:W-:Y:S05]  /*00b0*/  @!P0 BRA `(.L_x_4) ;  /* 0x00000008002c8947 */ /* 0x001fea0003800000 */
[----:B------:R-:W0:Y:S02]  /*00c0*/  LDC.64 R2, c[0x0][0x380] ;  /* 0x0000e000ff027b82 */ /* 0x000e240000000a00 */
[----:B0-----:R0:W5:Y:S01]  /*00d0*/  LDG.E R5, desc[UR6][R2.64] ;  /* 0x0000000602057981 */ /* 0x001162000c1e1900 */
[C---:B------:R-:W-:Y:S01]  /*00e0*/  ISETP.GE.U32.AND P1, PT, R0.reuse, 0x10, PT ;  /* 0x000000100000780c */ /* 0x040fe20003f26070 */
[----:B------:R-:W-:Y:S01]  /*00f0*/  BSSY.RECONVERGENT B1, `(.L_x_5) ;  /* 0x0000041000017945 */ /* 0x000fe20003800200 */
[----:B------:R-:W-:Y:S01]  /*0100*/  LOP3.LUT R7, R0, 0xf, RZ, 0xc0, !PT ;  /* 0x0000000f00077812 */ /* 0x000fe200078ec0ff */
[----:B------:R-:W-:-:S03]  /*0110*/  HFMA2 R6, -RZ, RZ, 0, 0 ;  /* 0x00000000ff067431 */ /* 0x000fc600000001ff */
[----:B------:R-:W-:-:S07]  /*0120*/  ISETP.NE.AND P0, PT, R7, RZ, PT ;  /* 0x000000ff0700720c */ /* 0x000fce0003f05270 */
[----:B0-----:R-:W-:Y:S06]  /*0130*/  @!P1 BRA `(.L_x_6) ;  /* 0x0000000000f09947 */ /* 0x001fec0003800000 */
[----:B------:R-:W0:Y:S01]  /*0140*/  LDCU.64 UR4, c[0x0][0x388] ;  /* 0x00007100ff0477ac */ /* 0x000e220008000a00 */
[----:B------:R-:W-:-:S04]  /*0150*/  LOP3.LUT R6, R0, 0x7ffffff0, RZ, 0xc0, !PT ;  /* 0x7ffffff000067812 */ /* 0x000fc800078ec0ff */
[----:B------:R-:W-:Y:S01]  /*0160*/  IADD3 R19, PT, PT, -R6, RZ, RZ ;  /* 0x000000ff06137210 */ /* 0x000fe20007ffe1ff */
[----:B0-----:R-:W-:-:S04]  /*0170*/  UIADD3 UR4, UP0, UPT, UR4, 0x20, URZ ;  /* 0x0000002004047890 */ /* 0x001fc8000ff1e0ff */
[----:B------:R-:W-:Y:S02]  /*0180*/  UIADD3.X UR5, UPT, UPT, URZ, UR5, URZ, UP0, !UPT ;  /* 0x00000005ff057290 */ /* 0x000fe400087fe4ff */
[----:B------:R-:W-:-:S04]  /*0190*/  MOV R2, UR4 ;  /* 0x0000000400027c02 */ /* 0x000fc80008000f00 */
[----:B------:R-:W-:-:S07]  /*01a0*/  MOV R3, UR5 ;  /* 0x0000000500037c02 */ /* 0x000fce0008000f00 */
.L_x_7:
[----:B------:R-:W2:Y:S04]  /*01b0*/  LDG.E R13, desc[UR6][R2.64+-0x20] ;  /* 0xffffe006020d7981 */ /* 0x000ea8000c1e1900 */
[----:B------:R-:W3:Y:S04]  /*01c0*/  LDG.E R15, desc[UR6][R2.64+-0x1c] ;  /* 0xffffe406020f7981 */ /* 0x000ee8000c1e1900 */
[----:B------:R-:W4:Y:S04]  /*01d0*/  LDG.E R17, desc[UR6][R2.64+-0x18] ;  /* 0xffffe80602117981 */ /* 0x000f28000c1e1900 */
        /* <DEDUP_REMOVED lines=12> */
[----:B------:R0:W4:Y:S01]  /*02a0*/  LDG.E R10, desc[UR6][R2.64+0x1c] ;  /* 0x00001c06020a7981 */ /* 0x000122000c1e1900 */
[----:B------:R-:W-:-:S04]  /*02b0*/  IADD3 R19, PT, PT, R19, 0x10, RZ ;  /* 0x0000001013137810 */ /* 0x000fc80007ffe0ff */
[----:B------:R-:W-:Y:S02]  /*02c0*/  ISETP.NE.AND P1, PT, R19, RZ, PT ;  /* 0x000000ff1300720c */ /* 0x000fe40003f25270 */
[----:B0-----:R-:W-:-:S04]  /*02d0*/  IADD3 R2, P2, PT, R2, 0x40, RZ ;  /* 0x0000004002027810 */ /* 0x001fc80007f5e0ff */
[----:B------:R-:W-:Y:S01]  /*02e0*/  IADD3.X R3, PT, PT, RZ, R3, RZ, P2, !PT ;  /* 0x00000003ff037210 */ /* 0x000fe200017fe4ff */
[----:B--2--5:R-:W-:-:S04]  /*02f0*/  FADD R13, R5, -R13 ;  /* 0x8000000d050d7221 */ /* 0x024fc80000000000 */
[----:B------:R-:W-:Y:S01]  /*0300*/  FMUL R13, R13, R4 ;  /* 0x000000040d0d7220 */ /* 0x000fe20000400000 */
[C---:B---3--:R-:W-:Y:S01]  /*0310*/  FADD R4, R5.reuse, -R15 ;  /* 0x8000000f05047221 */ /* 0x048fe20000000000 */
[----:B----4-:R-:W-:-:S03]  /*0320*/  FADD R17, R5, -R17 ;  /* 0x8000001105117221 */ /* 0x010fc60000000000 */
[----:B------:R-:W-:Y:S01]  /*0330*/  FMUL R4, R13, R4 ;  /* 0x000000040d047220 */ /* 0x000fe20000400000 */
[----:B------:R-:W-:-:S03]  /*0340*/  FADD R11, R5, -R11 ;  /* 0x8000000b050b7221 */ /* 0x000fc60000000000 */
[----:B------:R-:W-:Y:S01]  /*0350*/  FMUL R4, R4, R17 ;  /* 0x0000001104047220 */ /* 0x000fe20000400000 */
[----:B------:R-:W-:-:S03]  /*0360*/  FADD R9, R5, -R9 ;  /* 0x8000000905097221 */ /* 0x000fc60000000000 */
[----:B------:R-:W-:-:S04]  /*0370*/  FMUL R4, R4, R11 ;  /* 0x0000000b04047220 */ /* 0x000fc80000400000 */
[----:B------:R-:W-:Y:S01]  /*0380*/  FMUL R4, R4, R9 ;  /* 0x0000000904047220 */ /* 0x000fe20000400000 */
[----:B------:R-:W-:-:S04]  /*0390*/  FADD R9, R5, -R28 ;  /* 0x8000001c05097221 */ /* 0x000fc80000000000 */
        /* <DEDUP_REMOVED lines=21> */
[----:B------:R-:W-:Y:S06]  /*04f0*/  @P1 BRA `(.L_x_7) ;  /* 0xfffffffc002c1947 */ /* 0x000fec000383ffff */
.L_x_6:
[----:B------:R-:W-:Y:S05]  /*0500*/  BSYNC.RECONVERGENT B1 ;  /* 0x0000000000017941 */ /* 0x000fea0003800200 */
.L_x_5:
[----:B------:R-:W-:Y:S05]  /*0510*/  @!P0 BRA `(.L_x_4) ;  /* 0x0000000400148947 */ /* 0x000fea0003800000 */
[----:B------:R-:W-:Y:S01]  /*0520*/  ISETP.GE.U32.AND P0, PT, R7, 0x8, PT ;  /* 0x000000080700780c */ /* 0x000fe20003f06070 */
[----:B------:R-:W-:Y:S01]  /*0530*/  BSSY.RECONVERGENT B1, `(.L_x_8) ;  /* 0x000001f000017945 */ /* 0x000fe20003800200 */
[----:B------:R-:W-:-:S04]  /*0540*/  LOP3.LUT R9, R0, 0x7, RZ, 0xc0, !PT ;  /* 0x0000000700097812 */ /* 0x000fc800078ec0ff */
[----:B------:R-:W-:-:S07]  /*0550*/  ISETP.NE.AND P1, PT, R9, RZ, PT ;  /* 0x000000ff0900720c */ /* 0x000fce0003f25270 */
[----:B------:R-:W-:Y:S06]  /*0560*/  @!P0 BRA `(.L_x_9) ;  /* 0x00000000006c8947 */ /* 0x000fec0003800000 */
[----:B------:R-:W0:Y:S02]  /*0570*/  LDC.64 R2, c[0x0][0x388] ;  /* 0x0000e200ff027b82 */ /* 0x000e240000000a00 */
[----:B0-----:R-:W-:-:S05]  /*0580*/  IMAD.WIDE.U32 R2, R6, 0x4, R2 ;  /* 0x0000000406027825 */ /* 0x001fca00078e0002 */
[----:B------:R-:W2:Y:S04]  /*0590*/  LDG.E R8, desc[UR6][R2.64] ;  /* 0x0000000602087981 */ /* 0x000ea8000c1e1900 */
[----:B------:R-:W3:Y:S04]  /*05a0*/  LDG.E R10, desc[UR6][R2.64+0x4] ;  /* 0x00000406020a7981 */ /* 0x000ee8000c1e1900 */
[----:B------:R-:W4:Y:S04]  /*05b0*/  LDG.E R12, desc[UR6][R2.64+0x8] ;  /* 0x00000806020c7981 */ /* 0x000f28000c1e1900 */
[----:B------:R-:W4:Y:S04]  /*05c0*/  LDG.E R14, desc[UR6][R2.64+0xc] ;  /* 0x00000c06020e7981 */ /* 0x000f28000c1e1900 */
[----:B------:R-:W4:Y:S04]  /*05d0*/  LDG.E R16, desc[UR6][R2.64+0x10] ;  /* 0x0000100602107981 */ /* 0x000f28000c1e1900 */
[----:B------:R-:W4:Y:S04]  /*05e0*/  LDG.E R18, desc[UR6][R2.64+0x14] ;  /* 0x0000140602127981 */ /* 0x000f28000c1e1900 */
[----:B------:R-:W4:Y:S04]  /*05f0*/  LDG.E R20, desc[UR6][R2.64+0x18] ;  /* 0x0000180602147981 */ /* 0x000f28000c1e1900 */
[----:B------:R-:W4:Y:S01]  /*0600*/  LDG.E R22, desc[UR6][R2.64+0x1c] ;  /* 0x00001c0602167981 */ /* 0x000f22000c1e1900 */
[----:B------:R-:W-:Y:S01]  /*0610*/  IADD3 R6, PT, PT, R6, 0x8, RZ ;  /* 0x0000000806067810 */ /* 0x000fe20007ffe0ff */
        /* <DEDUP_REMOVED lines=14> */
[----:B------:R-:W-:-:S04]  /*0700*/  FMUL R7, R7, R20 ;  /* 0x0000001407077220 */ /* 0x000fc80000400000 */
[----:B------:R-:W-:-:S07]  /*0710*/  FMUL R4, R7, R22 ;  /* 0x0000001607047220 */ /* 0x000fce0000400000 */
.L_x_9:
[----:B------:R-:W-:Y:S05]  /*0720*/  BSYNC.RECONVERGENT B1 ;  /* 0x0000000000017941 */ /* 0x000fea0003800200 */
.L_x_8:
        /* <DEDUP_REMOVED lines=19> */
[----:B------:R-:W-:-:S04]  /*0860*/  FMUL R7, R7, R14 ;  /* 0x0000000e07077220 */ /* 0x000fc80000400000 */
[----:B------:R-:W-:-:S07]  /*0870*/  FMUL R4, R7, R16 ;  /* 0x0000001007047220 */ /* 0x000fce0000400000 */
.L_x_11:
[----:B------:R-:W-:Y:S05]  /*0880*/  BSYNC.RECONVERGENT B1 ;  /* 0x0000000000017941 */ /* 0x000fea0003800200 */
.L_x_10:
[----:B------:R-:W-:Y:S05]  /*0890*/  @!P1 BRA `(.L_x_4) ;  /* 0x0000000000349947 */ /* 0x000fea0003800000 */
[----:B------:R-:W0:Y:S01]  /*08a0*/  LDC.64 R2, c[0x0][0x388] ;  /* 0x0000e200ff027b82 */ /* 0x000e220000000a00 */
[----:B------:R-:W-:Y:S01]  /*08b0*/  IADD3 R8, PT, PT, -R8, RZ, RZ ;  /* 0x000000ff08087210 */ /* 0x000fe20007ffe1ff */
[----:B0-----:R-:W-:-:S05]  /*08c0*/  IMAD.WIDE.U32 R6, R6, 0x4, R2 ;  /* 0x0000000406067825 */ /* 0x001fca00078e0002 */
[----:B------:R-:W-:-:S07]  /*08d0*/  MOV R3, R7 ;  /* 0x0000000700037202 */ /* 0x000fce0000000f00 */
.L_x_12:
[----:B------:R-:W-:-:S06]  /*08e0*/  MOV R2, R6 ;  /* 0x0000000600027202 */ /* 0x000fcc0000000f00 */
[----:B------:R0:W2:Y:S01]  /*08f0*/  LDG.E R2, desc[UR6][R2.64] ;  /* 0x0000000602027981 */ /* 0x0000a2000c1e1900 */
[----:B------:R-:W-:Y:S02]  /*0900*/  IADD3 R8, PT, PT, R8, 0x1, RZ ;  /* 0x0000000108087810 */ /* 0x000fe40007ffe0ff */
[----:B------:R-:W-:Y:S02]  /*0910*/  IADD3 R6, P1, PT, R6, 0x4, RZ ;  /* 0x0000000406067810 */ /* 0x000fe40007f3e0ff */
[----:B------:R-:W-:Y:S02]  /*0920*/  ISETP.NE.AND P0, PT, R8, RZ, PT ;  /* 0x000000ff0800720c */ /* 0x000fe40003f05270 */
[----:B0-----:R-:W-:Y:S01]  /*0930*/  IADD3.X R3, PT, PT, RZ, R3, RZ, P1, !PT ;  /* 0x00000003ff037210 */ /* 0x001fe20000ffe4ff */
[----:B--2--5:R-:W-:-:S04]  /*0940*/  FADD R7, R5, -R2 ;  /* 0x8000000205077221 */ /* 0x024fc80000000000 */
[----:B------:R-:W-:-:S06]  /*0950*/  FMUL R4, R7, R4 ;  /* 0x0000000407047220 */ /* 0x000fcc0000400000 */
[----:B------:R-:W-:Y:S05]  /*0960*/  @P0 BRA `(.L_x_12) ;  /* 0xfffffffc00dc0947 */ /* 0x000fea000383ffff */
.L_x_4:
[----:B------:R-:W-:Y:S05]  /*0970*/  BSYNC.RECONVERGENT B0 ;  /* 0x0000000000007941 */ /* 0x000fea0003800200 */
.L_x_3:
[----:B------:R-:W0:Y:S02]  /*0980*/  LDC.64 R2, c[0x0][0x398] ;  /* 0x0000e600ff027b82 */ /* 0x000e240000000a00 */
[----:B0-----:R-:W-:-:S05]  /*0990*/  IMAD.WIDE R2, R0, 0x4, R2 ;  /* 0x0000000400027825 */ /* 0x001fca00078e0202 */
[----:B-----5:R-:W-:Y:S01]  /*09a0*/  STG.E desc[UR6][R2.64], R4 ;  /* 0x0000000402007986 */ /* 0x020fe2000c101906 */
[----:B------:R-:W-:Y:S05]  /*09b0*/  EXIT ;  /* 0x000000000000794d */ /* 0x000fea0003800000 */
.L_x_13:
        /* <DEDUP_REMOVED lines=12> */
.L_x_30:


//--------------------- .text._Z14compute_newtonPiS_PfS0_ --------------------------
	.section	.text._Z14compute_newtonPiS_PfS0_,"ax",@progbits
	.align	128
        .global         _Z14compute_newtonPiS_PfS0_
        .type           _Z14compute_newtonPiS_PfS0_,@function
        .size           _Z14compute_newtonPiS_PfS0_,(.L_x_28 - _Z14compute_newtonPiS_PfS0_)
        .other          _Z14compute_newtonPiS_PfS0_,@"STO_CUDA_ENTRY STV_DEFAULT"
_Z14compute_newtonPiS_PfS0_:
.text._Z14compute_newtonPiS_PfS0_:
[----:B------:R-:W-:Y:S08]  /*0000*/  LDC R1, c[0x0][0x37c] ;  /* 0x0000df00ff017b82 */ /* 0x000ff00000000800 */
[----:B------:R-:W0:Y:S01]  /*0010*/  LDC.64 R6, c[0x0][0x380] ;  /* 0x0000e000ff067b82 */ /* 0x000e220000000a00 */
[----:B------:R-:W0:Y:S07]  /*0020*/  LDCU.64 UR4, c[0x0][0x358] ;  /* 0x00006b00ff0477ac */ /* 0x000e2e0008000a00 */
[----:B------:R-:W1:Y:S01]  /*0030*/  LDC.64 R4, c[0x0][0x388] ;  /* 0x0000e200ff047b82 */ /* 0x000e620000000a00 */
[----:B------:R-:W2:Y:S07]  /*0040*/  S2R R13, SR_TID.X ;  /* 0x00000000000d7919 */ /* 0x000eae0000002100 */
[----:B------:R-:W2:Y:S01]  /*0050*/  S2UR UR6, SR_CTAID.X ;  /* 0x00000000000679c3 */ /* 0x000ea20000002500 */
[----:B0-----:R-:W3:Y:S07]  /*0060*/  LDG.E R6, desc[UR4][R6.64] ;  /* 0x0000000406067981 */ /* 0x001eee000c1e1900 */
[----:B------:R-:W2:Y:S01]  /*0070*/  LDC R0, c[0x0][0x360] ;  /* 0x0000d800ff007b82 */ /* 0x000ea20000000800 */
[----:B-1----:R-:W4:Y:S07]  /*0080*/  LDG.E R4, desc[UR4][R4.64] ;  /* 0x0000000404047981 */ /* 0x002f2e000c1e1900 */
[----:B------:R-:W0:Y:S08]  /*0090*/  LDC.64 R8, c[0x0][0x390] ;  /* 0x0000e400ff087b82 */ /* 0x000e300000000a00 */
[----:B------:R-:W1:Y:S01]  /*00a0*/  LDC.64 R2, c[0x0][0x398] ;  /* 0x0000e600ff027b82 */ /* 0x000e620000000a00 */
[----:B--2---:R-:W-:-:S04]  /*00b0*/  IMAD R13, R0, UR6, R13 ;  /* 0x00000006000d7c24 */ /* 0x004fc8000f8e020d */
[----:B0-----:R-:W-:-:S06]  /*00c0*/  IMAD.WIDE R10, R13, 0x4, R8 ;  /* 0x000000040d0a7825 */ /* 0x001fcc00078e0208 */
[----:B------:R-:W2:Y:S01]  /*00d0*/  LDG.E R11, desc[UR4][R10.64] ;  /* 0x000000040a0b7981 */ /* 0x000ea2000c1e1900 */
[----:B---3--:R-:W-:-:S04]  /*00e0*/  IMAD.IADD R15, R13, 0x1, R6 ;  /* 0x000000010d0f7824 */ /* 0x008fc800078e0206 */
[----:B------:R-:W-:-:S04]  /*00f0*/  IMAD.WIDE R8, R15, 0x4, R8 ;  /* 0x000000040f087825 */ /* 0x000fc800078e0208 */
[----:B----4-:R-:W-:Y:S02]  /*0100*/  IMAD R0, R13, R4, R4 ;  /* 0x000000040d007224 */ /* 0x010fe400078e0204 */
[----:B------:R-:W2:Y:S01]  /*0110*/  LDG.E R8, desc[UR4][R8.64] ;  /* 0x0000000408087981 */ /* 0x000ea2000c1e1900 */
[----:B------:R-:W-:-:S04]  /*0120*/  VIADD R5, R6, 0xffffffff ;  /* 0xffffffff06057836 */ /* 0x000fc80000000000 */
[--C-:B------:R-:W-:Y:S02]  /*0130*/  IMAD.IADD R7, R0, 0x1, R5.reuse ;  /* 0x0000000100077824 */ /* 0x100fe400078e0205 */
[----:B------:R-:W-:Y:S02]  /*0140*/  IMAD R5, R13, R4, R5 ;  /* 0x000000040d057224 */ /* 0x000fe400078e0205 */
[----:B-1----:R-:W-:-:S04]  /*0150*/  IMAD.WIDE R6, R7, 0x4, R2 ;  /* 0x0000000407067825 */ /* 0x002fc800078e0202 */
[----:B------:R-:W-:Y:S01]  /*0160*/  IMAD.WIDE R4, R5, 0x4, R2 ;  /* 0x0000000405047825 */ /* 0x000fe200078e0202 */
[----:B------:R-:W3:Y:S04]  /*0170*/  LDG.E R0, desc[UR4][R6.64] ;  /* 0x0000000406007981 */ /* 0x000ee8000c1e1900 */
[----:B------:R-:W3:Y:S01]  /*0180*/  LDG.E R3, desc[UR4][R4.64] ;  /* 0x0000000404037981 */ /* 0x000ee2000c1e1900 */
[----:B------:R-:W-:Y:S01]  /*0190*/  BSSY.RECONVERGENT B0, `(.L_x_14) ;  /* 0x000000e000007945 */ /* 0x000fe20003800200 */
[----:B--2---:R-:W-:-:S04]  /*01a0*/  FADD R13, R8, -R11 ;  /* 0x8000000b080d7221 */ /* 0x004fc80000000000 */
[----:B------:R-:W0:Y:S01]  /*01b0*/  MUFU.RCP R2, R13 ;  /* 0x0000000d00027308 */ /* 0x000e220000001000 */
[----:B---3--:R-:W-:Y:S01]  /*01c0*/  FADD R0, R0, -R3 ;  /* 0x8000000300007221 */ /* 0x008fe20000000000 */
[----:B0-----:R-:W-:-:S06]  /*01d0*/  FFMA R9, -R13, R2, 1 ;  /* 0x3f8000000d097423 */ /* 0x001fcc0000000102 */
[----:B------:R-:W0:Y:S01]  /*01e0*/  FCHK P0, R0, R13 ;  /* 0x0000000d00007302 */ /* 0x000e220000000000 */
[----:B------:R-:W-:-:S04]  /*01f0*/  FFMA R9, R2, R9, R2 ;  /* 0x0000000902097223 */ /* 0x000fc80000000002 */
[----:B------:R-:W-:-:S04]  /*0200*/  FFMA R2, R0, R9, RZ ;  /* 0x0000000900027223 */ /* 0x000fc800000000ff */
[----:B------:R-:W-:-:S04]  /*0210*/  FFMA R3, -R13, R2, R0 ;  /* 0x000000020d037223 */ /* 0x000fc80000000100 */
[----:B------:R-:W-:Y:S01]  /*0220*/  FFMA R3, R9, R3, R2 ;  /* 0x0000000309037223 */ /* 0x000fe20000000002 */
[----:B0-----:R-:W-:Y:S06]  /*0230*/  @!P0 BRA `(.L_x_15) ;  /* 0x00000000000c8947 */ /* 0x001fec0003800000 */
[----:B------:R-:W-:-:S07]  /*0240*/  MOV R2, 0x260 ;  /* 0x0000026000027802 */ /* 0x000fce0000000f00 */
[----:B------:R-:W-:Y:S05]  /*0250*/  CALL.REL.NOINC `($__internal_0_$__cuda_sm3x_div_rn_noftz_f32_slowpath) ;  /* 0x0000000000107944 */ /* 0x000fea0003c00000 */
[----:B------:R-:W-:-:S07]  /*0260*/  IMAD.MOV.U32 R3, RZ, RZ, R0 ;  /* 0x000000ffff037224 */ /* 0x000fce00078e0000 */
.L_x_15:
[----:B------:R-:W-:Y:S05]  /*0270*/  BSYNC.RECONVERGENT B0 ;  /* 0x0000000000007941 */ /* 0x000fea0003800200 */
.L_x_14:
[----:B------:R-:W-:Y:S01]  /*0280*/  STG.E desc[UR4][R4.64+0x4], R3 ;  /* 0x0000040304007986 */ /* 0x000fe2000c101904 */
[----:B------:R-:W-:Y:S05]  /*0290*/  EXIT ;  /* 0x000000000000794d */ /* 0x000fea0003800000 */
        .weak           $__internal_0_$__cuda_sm3x_div_rn_noftz_f32_slowpath
        .type           $__internal_0_$__cuda_sm3x_div_rn_noftz_f32_slowpath,@function
        .size           $__internal_0_$__cuda_sm3x_div_rn_noftz_f32_slowpath,(.L_x_28 - $__internal_0_$__cuda_sm3x_div_rn_noftz_f32_slowpath)
$__internal_0_$__cuda_sm3x_div_rn_noftz_f32_slowpath:
[----:B------:R-:W-:Y:S01]  /*02a0*/  SHF.R.U32.HI R6, RZ, 0x17, R13 ;  /* 0x00000017ff067819 */ /* 0x000fe2000001160d */
[----:B------:R-:W-:Y:S01]  /*02b0*/  BSSY.RECONVERGENT B1, `(.L_x_16) ;  /* 0x0000064000017945 */ /* 0x000fe20003800200 */
[--C-:B------:R-:W-:Y:S01]  /*02c0*/  SHF.R.U32.HI R3, RZ, 0x17, R0.reuse ;  /* 0x00000017ff037819 */ /* 0x100fe20000011600 */
[----:B------:R-:W-:Y:S01]  /*02d0*/  IMAD.MOV.U32 R8, RZ, RZ, R0 ;  /* 0x000000ffff087224 */ /* 0x000fe200078e0000 */
[----:B------:R-:W-:Y:S02]  /*02e0*/  LOP3.LUT R7, R6, 0xff, RZ, 0xc0, !PT ;  /* 0x000000ff06077812 */ /* 0x000fe400078ec0ff */
[----:B------:R-:W-:-:S03]  /*02f0*/  LOP3.LUT R6, R3, 0xff, RZ, 0xc0, !PT ;  /* 0x000000ff03067812 */ /* 0x000fc600078ec0ff */
[----:B------:R-:W-:Y:S02]  /*0300*/  VIADD R11, R7, 0xffffffff ;  /* 0xffffffff070b7836 */ /* 0x000fe40000000000 */
[----:B------:R-:W-:-:S03]  /*0310*/  VIADD R10, R6, 0xffffffff ;  /* 0xffffffff060a7836 */ /* 0x000fc60000000000 */
[----:B------:R-:W-:-:S04]  /*0320*/  ISETP.GT.U32.AND P0, PT, R11, 0xfd, PT ;  /* 0x000000fd0b00780c */ /* 0x000fc80003f04070 */
[----:B------:R-:W-:-:S13]  /*0330*/  ISETP.GT.U32.OR P0, PT, R10, 0xfd, P0 ;  /* 0x000000fd0a00780c */ /* 0x000fda0000704470 */
[----:B------:R-:W-:Y:S01]  /*0340*/  @!P0 IMAD.MOV.U32 R9, RZ, RZ, RZ ;  /* 0x000000ffff098224 */ /* 0x000fe200078e00ff */
[----:B------:R-:W-:Y:S06]  /*0350*/  @!P0 BRA `(.L_x_17) ;  /* 0x0000000000608947 */ /* 0x000fec0003800000 */
[----:B------:R-:W-:Y:S01]  /*0360*/  FSETP.GTU.FTZ.AND P0, PT, |R0|, +INF , PT ;  /* 0x7f8000000000780b */ /* 0x000fe20003f1c200 */
[----:B------:R-:W-:Y:S01]  /*0370*/  IMAD.MOV.U32 R3, RZ, RZ, R13 ;  /* 0x000000ffff037224 */ /* 0x000fe200078e000d */
[----:B------:R-:W-:-:S04]  /*0380*/  FSETP.GTU.FTZ.AND P1, PT, |R13|, +INF , PT ;  /* 0x7f8000000d00780b */ /* 0x000fc80003f3c200 */
[----:B------:R-:W-:-:S13]  /*0390*/  PLOP3.LUT P0, PT, P0, P1, PT, 0xf8, 0x8f ;  /* 0x00000000008f781c */ /* 0x000fda0000703f70 */
[----:B------:R-:W-:Y:S05]  /*03a0*/  @P0 BRA `(.L_x_18) ;  /* 0x00000004004c0947 */ /* 0x000fea0003800000 */
[----:B------:R-:W-:-:S13]  /*03b0*/  LOP3.LUT P0, RZ, R13, 0x7fffffff, R8, 0xc8, !PT ;  /* 0x7fffffff0dff7812 */ /* 0x000fda000780c808 */
[----:B------:R-:W-:Y:S05]  /*03c0*/  @!P0 BRA `(.L_x_19) ;  /* 0x00000004003c8947 */ /* 0x000fea0003800000 */
[C---:B------:R-:W-:Y:S02]  /*03d0*/  FSETP.NEU.FTZ.AND P2, PT, |R0|.reuse, +INF , PT ;  /* 0x7f8000000000780b */ /* 0x040fe40003f5d200 */
[----:B------:R-:W-:Y:S02]  /*03e0*/  FSETP.NEU.FTZ.AND P1, PT, |R3|, +INF , PT ;  /* 0x7f8000000300780b */ /* 0x000fe40003f3d200 */
[----:B------:R-:W-:-:S11]  /*03f0*/  FSETP.NEU.FTZ.AND P0, PT, |R0|, +INF , PT ;  /* 0x7f8000000000780b */ /* 0x000fd60003f1d200 */
[----:B------:R-:W-:Y:S05]  /*0400*/  @!P1 BRA !P2, `(.L_x_19) ;  /* 0x00000004002c9947 */ /* 0x000fea0005000000 */
[----:B------:R-:W-:-:S04]  /*0410*/  LOP3.LUT P2, RZ, R8, 0x7fffffff, RZ, 0xc0, !PT ;  /* 0x7fffffff08ff7812 */ /* 0x000fc8000784c0ff */
[----:B------:R-:W-:-:S13]  /*0420*/  PLOP3.LUT P1, PT, P1, P2, PT, 0x2f, 0xf2 ;  /* 0x0000000000f2781c */ /* 0x000fda0000f24577 */
[----:B------:R-:W-:Y:S05]  /*0430*/  @P1 BRA `(.L_x_20) ;  /* 0x0000000400181947 */ /* 0x000fea0003800000 */
[----:B------:R-:W-:-:S04]  /*0440*/  LOP3.LUT P1, RZ, R13, 0x7fffffff, RZ, 0xc0, !PT ;  /* 0x7fffffff0dff7812 */ /* 0x000fc8000782c0ff */
[----:B------:R-:W-:-:S13]  /*0450*/  PLOP3.LUT P0, PT, P0, P1, PT, 0x2f, 0xf2 ;  /* 0x0000000000f2781c */ /* 0x000fda0000702577 */
[----:B------:R-:W-:Y:S05]  /*0460*/  @P0 BRA `(.L_x_21) ;  /* 0x0000000400000947 */ /* 0x000fea0003800000 */
[----:B------:R-:W-:Y:S02]  /*0470*/  ISETP.GE.AND P0, PT, R10, RZ, PT ;  /* 0x000000ff0a00720c */ /* 0x000fe40003f06270 */
[----:B------:R-:W-:-:S11]  /*0480*/  ISETP.GE.AND P1, PT, R11, RZ, PT ;  /* 0x000000ff0b00720c */ /* 0x000fd60003f26270 */
[----:B------:R-:W-:Y:S02]  /*0490*/  @P0 IMAD.MOV.U32 R9, RZ, RZ, RZ ;  /* 0x000000ffff090224 */ /* 0x000fe400078e00ff */
[----:B------:R-:W-:Y:S01]  /*04a0*/  @!P0 FFMA R8, R0, 1.84467440737095516160e+19, RZ ;  /* 0x5f80000000088823 */ /* 0x000fe200000000ff */
[----:B------:R-:W-:Y:S02]  /*04b0*/  @!P0 IMAD.MOV.U32 R9, RZ, RZ, -0x40 ;  /* 0xffffffc0ff098424 */ /* 0x000fe400078e00ff */
[----:B------:R-:W-:-:S03]  /*04c0*/  @!P1 FFMA R13, R3, 1.84467440737095516160e+19, RZ ;  /* 0x5f800000030d9823 */ /* 0x000fc600000000ff */
[----:B------:R-:W-:-:S07]  /*04d0*/  @!P1 IADD3 R9, PT, PT, R9, 0x40, RZ ;  /* 0x0000004009099810 */ /* 0x000fce0007ffe0ff */
.L_x_17:
[----:B------:R-:W-:Y:S01]  /*04e0*/  LEA R0, R7, 0xc0800000, 0x17 ;  /* 0xc080000007007811 */ /* 0x000fe200078eb8ff */
[----:B------:R-:W-:Y:S01]  /*04f0*/  VIADD R6, R6, 0xffffff81 ;  /* 0xffffff8106067836 */ /* 0x000fe20000000000 */
[----:B------:R-:W-:Y:S03]  /*0500*/  BSSY.RECONVERGENT B2, `(.L_x_22) ;  /* 0x0000035000027945 */ /* 0x000fe60003800200 */
[----:B------:R-:W-:Y:S02]  /*0510*/  IMAD.IADD R13, R13, 0x1, -R0 ;  /* 0x000000010d0d7824 */ /* 0x000fe400078e0a00 */
[C---:B------:R-:W-:Y:S01]  /*0520*/  IMAD R0, R6.reuse, -0x800000, R8 ;  /* 0xff80000006007824 */ /* 0x040fe200078e0208 */
[----:B------:R-:W-:Y:S01]  /*0530*/  IADD3 R6, PT, PT, R6, 0x7f, -R7 ;  /* 0x0000007f06067810 */ /* 0x000fe20007ffe807 */
[----:B------:R-:W0:Y:S01]  /*0540*/  MUFU.RCP R3, R13 ;  /* 0x0000000d00037308 */ /* 0x000e220000001000 */
[----:B------:R-:W-:-:S03]  /*0550*/  FADD.FTZ R11, -R13, -RZ ;  /* 0x800000ff0d0b7221 */ /* 0x000fc60000010100 */
[----:B------:R-:W-:Y:S02]  /*0560*/  IMAD.IADD R6, R6, 0x1, R9 ;  /* 0x0000000106067824 */ /* 0x000fe400078e0209 */
[----:B0-----:R-:W-:-:S04]  /*0570*/  FFMA R10, R3, R11, 1 ;  /* 0x3f800000030a7423 */ /* 0x001fc8000000000b */
[----:B------:R-:W-:-:S04]  /*0580*/  FFMA R10, R3, R10, R3 ;  /* 0x0000000a030a7223 */ /* 0x000fc80000000003 */
[----:B------:R-:W-:-:S04]  /*0590*/  FFMA R3, R0, R10, RZ ;  /* 0x0000000a00037223 */ /* 0x000fc800000000ff */
[----:B------:R-:W-:-:S04]  /*05a0*/  FFMA R8, R11, R3, R0 ;  /* 0x000000030b087223 */ /* 0x000fc80000000000 */
[----:B------:R-:W-:-:S04]  /*05b0*/  FFMA R15, R10, R8, R3 ;  /* 0x000000080a0f7223 */ /* 0x000fc80000000003 */
[----:B------:R-:W-:-:S04]  /*05c0*/  FFMA R8, R11, R15, R0 ;  /* 0x0000000f0b087223 */ /* 0x000fc80000000000 */
[----:B------:R-:W-:-:S05]  /*05d0*/  FFMA R0, R10, R8, R15 ;  /* 0x000000080a007223 */ /* 0x000fca000000000f */
[----:B------:R-:W-:-:S04]  /*05e0*/  SHF.R.U32.HI R3, RZ, 0x17, R0 ;  /* 0x00000017ff037819 */ /* 0x000fc80000011600 */
[----:B------:R-:W-:-:S05]  /*05f0*/  LOP3.LUT R3, R3, 0xff, RZ, 0xc0, !PT ;  /* 0x000000ff03037812 */ /* 0x000fca00078ec0ff */
[----:B------:R-:W-:-:S04]  /*0600*/  IMAD.IADD R9, R3, 0x1, R6 ;  /* 0x0000000103097824 */ /* 0x000fc800078e0206 */
[----:B------:R-:W-:-:S05]  /*0610*/  VIADD R3, R9, 0xffffffff ;  /* 0xffffffff09037836 */ /* 0x000fca0000000000 */
[----:B------:R-:W-:-:S13]  /*0620*/  ISETP.GE.U32.AND P0, PT, R3, 0xfe, PT ;  /* 0x000000fe0300780c */ /* 0x000fda0003f06070 */
[----:B------:R-:W-:Y:S05]  /*0630*/  @!P0 BRA `(.L_x_23) ;  /* 0x0000000000808947 */ /* 0x000fea0003800000 */
[----:B------:R-:W-:-:S13]  /*0640*/  ISETP.GT.AND P0, PT, R9, 0xfe, PT ;  /* 0x000000fe0900780c */ /* 0x000fda0003f04270 */
[----:B------:R-:W-:Y:S05]  /*0650*/  @P0 BRA `(.L_x_24) ;  /* 0x00000000006c0947 */ /* 0x000fea0003800000 */
[----:B------:R-:W-:-:S13]  /*0660*/  ISETP.GE.AND P0, PT, R9, 0x1, PT ;  /* 0x000000010900780c */ /* 0x000fda0003f06270 */
[----:B------:R-:W-:Y:S05]  /*0670*/  @P0 BRA `(.L_x_25) ;  /* 0x0000000000740947 */ /* 0x000fea0003800000 */
[----:B------:R-:W-:Y:S02]  /*0680*/  ISETP.GE.AND P0, PT, R9, -0x18, PT ;  /* 0xffffffe80900780c */ /* 0x000fe40003f06270 */
[----:B------:R-:W-:-:S11]  /*0690*/  LOP3.LUT R0, R0, 0x80000000, RZ, 0xc0, !PT ;  /* 0x8000000000007812 */ /* 0x000fd600078ec0ff */
[----:B------:R-:W-:Y:S05]  /*06a0*/  @!P0 BRA `(.L_x_25) ;  /* 0x0000000000688947 */ /* 0x000fea0003800000 */
[CCC-:B------:R-:W-:Y:S01]  /*06b0*/  FFMA.RZ R3, R10.reuse, R8.reuse, R15.reuse ;  /* 0x000000080a037223 */ /* 0x1c0fe2000000c00f */
[CCC-:B------:R-:W-:Y:S01]  /*06c0*/  FFMA.RM R6, R10.reuse, R8.reuse, R15.reuse ;  /* 0x000000080a067223 */ /* 0x1c0fe2000000400f */
[C---:B------:R-:W-:Y:S02]  /*06d0*/  ISETP.NE.AND P2, PT, R9.reuse, RZ, PT ;  /* 0x000000ff0900720c */ /* 0x040fe40003f45270 */
[----:B------:R-:W-:Y:S02]  /*06e0*/  ISETP.NE.AND P1, PT, R9, RZ, PT ;  /* 0x000000ff0900720c */ /* 0x000fe40003f25270 */
[----:B------:R-:W-:Y:S01]  /*06f0*/  LOP3.LUT R7, R3, 0x7fffff, RZ, 0xc0, !PT ;  /* 0x007fffff03077812 */ /* 0x000fe200078ec0ff */
[----:B------:R-:W-:Y:S01]  /*0700*/  FFMA.RP R3, R10, R8, R15 ;  /* 0x000000080a037223 */ /* 0x000fe2000000800f */
[----:B------:R-:W-:Y:S01]  /*0710*/  IADD3 R8, PT, PT, R9, 0x20, RZ ;  /* 0x0000002009087810 */ /* 0x000fe20007ffe0ff */
[----:B------:R-:W-:Y:S01]  /*0720*/  IMAD.MOV R9, RZ, RZ, -R9 ;  /* 0x000000ffff097224 */ /* 0x000fe200078e0a09 */
[----:B------:R-:W-:-:S02]  /*0730*/  LOP3.LUT R7, R7, 0x800000, RZ, 0xfc, !PT ;  /* 0x0080000007077812 */ /* 0x000fc400078efcff */
[----:B------:R-:W-:Y:S02]  /*0740*/  FSETP.NEU.FTZ.AND P0, PT, R3, R6, PT ;  /* 0x000000060300720b */ /* 0x000fe40003f1d000 */
[----:B------:R-:W-:Y:S02]  /*0750*/  SHF.L.U32 R8, R7, R8, RZ ;  /* 0x0000000807087219 */ /* 0x000fe400000006ff */
[----:B------:R-:W-:Y:S02]  /*0760*/  SEL R6, R9, RZ, P2 ;  /* 0x000000ff09067207 */ /* 0x000fe40001000000 */
[----:B------:R-:W-:Y:S02]  /*0770*/  ISETP.NE.AND P1, PT, R8, RZ, P1 ;  /* 0x000000ff0800720c */ /* 0x000fe40000f25270 */
[----:B------:R-:W-:Y:S02]  /*0780*/  SHF.R.U32.HI R6, RZ, R6, R7 ;  /* 0x00000006ff067219 */ /* 0x000fe40000011607 */
[----:B------:R-:W-:-:S02]  /*0790*/  PLOP3.LUT P0, PT, P0, P1, PT, 0xf8, 0x8f ;  /* 0x00000000008f781c */ /* 0x000fc40000703f70 */
[----:B------:R-:W-:Y:S02]  /*07a0*/  SHF.R.U32.HI R8, RZ, 0x1, R6 ;  /* 0x00000001ff087819 */ /* 0x000fe40000011606 */
[----:B------:R-:W-:-:S04]  /*07b0*/  SEL R3, RZ, 0x1, !P0 ;  /* 0x00000001ff037807 */ /* 0x000fc80004000000 */
[----:B------:R-:W-:-:S04]  /*07c0*/  LOP3.LUT R3, R3, 0x1, R8, 0xf8, !PT ;  /* 0x0000000103037812 */ /* 0x000fc800078ef808 */
[----:B------:R-:W-:-:S05]  /*07d0*/  LOP3.LUT R3, R3, R6, RZ, 0xc0, !PT ;  /* 0x0000000603037212 */ /* 0x000fca00078ec0ff */
[----:B------:R-:W-:-:S05]  /*07e0*/  IMAD.IADD R3, R8, 0x1, R3 ;  /* 0x0000000108037824 */ /* 0x000fca00078e0203 */
[----:B------:R-:W-:Y:S01]  /*07f0*/  LOP3.LUT R0, R3, R0, RZ, 0xfc, !PT ;  /* 0x0000000003007212 */ /* 0x000fe200078efcff */
[----:B------:R-:W-:Y:S06]  /*0800*/  BRA `(.L_x_25) ;  /* 0x0000000000107947 */ /* 0x000fec0003800000 */
.L_x_24:
[----:B------:R-:W-:-:S04]  /*0810*/  LOP3.LUT R0, R0, 0x80000000, RZ, 0xc0, !PT ;  /* 0x8000000000007812 */ /* 0x000fc800078ec0ff */
[----:B------:R-:W-:Y:S01]  /*0820*/  LOP3.LUT R0, R0, 0x7f800000, RZ, 0xfc, !PT ;  /* 0x7f80000000007812 */ /* 0x000fe200078efcff */
[----:B------:R-:W-:Y:S06]  /*0830*/  BRA `(.L_x_25) ;  /* 0x0000000000047947 */ /* 0x000fec0003800000 */
.L_x_23:
[----:B------:R-:W-:-:S07]  /*0840*/  IMAD R0, R6, 0x800000, R0 ;  /* 0x0080000006007824 */ /* 0x000fce00078e0200 */
.L_x_25:
[----:B------:R-:W-:Y:S05]  /*0850*/  BSYNC.RECONVERGENT B2 ;  /* 0x0000000000027941 */ /* 0x000fea0003800200 */
.L_x_22:
[----:B------:R-:W-:Y:S05]  /*0860*/  BRA `(.L_x_26) ;  /* 0x0000000000207947 */ /* 0x000fea0003800000 */
.L_x_21:
[----:B------:R-:W-:-:S04]  /*0870*/  LOP3.LUT R0, R13, 0x80000000, R8, 0x48, !PT ;  /* 0x800000000d007812 */ /* 0x000fc800078e4808 */
[----:B------:R-:W-:Y:S01]  /*0880*/  LOP3.LUT R0, R0, 0x7f800000, RZ, 0xfc, !PT ;  /* 0x7f80000000007812 */ /* 0x000fe200078efcff */
[----:B------:R-:W-:Y:S06]  /*0890*/  BRA `(.L_x_26) ;  /* 0x0000000000147947 */ /* 0x000fec0003800000 */
.L_x_20:
[----:B------:R-:W-:Y:S01]  /*08a0*/  LOP3.LUT R0, R13, 0x80000000, R8, 0x48, !PT ;  /* 0x800000000d007812 */ /* 0x000fe200078e4808 */
[----:B------:R-:W-:Y:S06]  /*08b0*/  BRA `(.L_x_26) ;  /* 0x00000000000c7947 */ /* 0x000fec0003800000 */
.L_x_19:
[----:B------:R-:W0:Y:S01]  /*08c0*/  MUFU.RSQ R0, -QNAN ;  /* 0xffc0000000007908 */ /* 0x000e220000001400 */
[----:B------:R-:W-:Y:S05]  /*08d0*/  BRA `(.L_x_26) ;  /* 0x0000000000047947 */ /* 0x000fea0003800000 */
.L_x_18:
[----:B------:R-:W-:-:S07]  /*08e0*/  FADD.FTZ R0, R0, R3 ;  /* 0x0000000300007221 */ /* 0x000fce0000010000 */
.L_x_26:
[----:B------:R-:W-:Y:S05]  /*08f0*/  BSYNC.RECONVERGENT B1 ;  /* 0x0000000000017941 */ /* 0x000fea0003800200 */
.L_x_16:
[----:B------:R-:W-:-:S04]  /*0900*/  IMAD.MOV.U32 R3, RZ, RZ, 0x0 ;  /* 0x00000000ff037424 */ /* 0x000fc800078e00ff */
[----:B0-----:R-:W-:Y:S05]  /*0910*/  RET.REL.NODEC R2 `(_Z14compute_newtonPiS_PfS0_) ;  /* 0xfffffff402b87950 */ /* 0x001fea0003c3ffff */
.L_x_27:
        /* <DEDUP_REMOVED lines=14> */
.L_x_28:


//--------------------- .nv.shared._Z10reduce_sumPfS_Pi --------------------------
	.section	.nv.shared._Z10reduce_sumPfS_Pi,"aw",@nobits
	.sectionflags	@""
	.align	16
	.zero		1024


//--------------------- .nv.shared.reserved.0     --------------------------
	.section	.nv.shared.reserved.0,"aw",@nobits
	.weak		__nv_reservedSMEM_offset_0_alias
	.size		__nv_reservedSMEM_offset_0_alias, 0, 64
	.other		__nv_reservedSMEM_offset_0_alias,@"STO_CUDA_RESERVED_SHARED STV_DEFAULT"
__nv_reservedSMEM_offset_0_alias:
	.zero		0
	.zero		64


//--------------------- .nv.shared._Z13compute_termsPfS_S_S_ --------------------------
	.section	.nv.shared._Z13compute_termsPfS_S_S_,"aw",@nobits
	.sectionflags	@""
	.align	16
	.zero		1024


//--------------------- .nv.shared._Z14compute_newtonPiS_PfS0_ --------------------------
	.section	.nv.shared._Z14compute_newtonPiS_PfS0_,"aw",@nobits
	.sectionflags	@""
	.align	16
	.zero		1024


//--------------------- .nv.constant0._Z10reduce_sumPfS_Pi --------------------------
	.section	.nv.constant0._Z10reduce_sumPfS_Pi,"a",@progbits
	.sectionflags	@""
	.align	4
.nv.constant0._Z10reduce_sumPfS_Pi:
	.zero		920


//--------------------- .nv.constant0._Z13compute_termsPfS_S_S_ --------------------------
	.section	.nv.constant0._Z13compute_termsPfS_S_S_,"a",@progbits
	.sectionflags	@""
	.align	4
.nv.constant0._Z13compute_termsPfS_S_S_:
	.zero		928


//--------------------- .nv.constant0._Z14compute_newtonPiS_PfS0_ --------------------------
	.section	.nv.constant0._Z14compute_newtonPiS_PfS0_,"a",@progbits
	.sectionflags	@""
	.align	4
.nv.constant0._Z14compute_newtonPiS_PfS0_:
	.zero		928


//--------------------- SYMBOLS --------------------------

	.type		.nv.reservedSmem.offset0,@object
	.size		.nv.reservedSmem.offset0,0x4
	.type		.nv.reservedSmem.cap,@object
	.size		.nv.reservedSmem.cap,0x4
